	.headerflags	@"EF_CUDA_TEXMODE_UNIFIED EF_CUDA_64BIT_ADDRESS EF_CUDA_ACCELERATORS EF_CUDA_SM90 EF_CUDA_VIRTUAL_SM(EF_CUDA_SM90)"
	.elftype	@"ET_EXEC"


//--------------------- .nv.info                  --------------------------
	.section	.nv.info,"",@"SHT_CUDA_INFO"
	.align	4


	//----- nvinfo : EIATTR_REGCOUNT
	.align		4
        /*0000*/ 	.byte	0x04, 0x2f
        /*0002*/ 	.short	(.L_1 - .L_0)
	.align		4
.L_0:
        /*0004*/ 	.word	index@(triton_poi_fused_2)
        /*0008*/ 	.word	0x00000020


	//----- nvinfo : EIATTR_MIN_STACK_SIZE
	.align		4
.L_1:
        /*000c*/ 	.byte	0x04, 0x12
        /*000e*/ 	.short	(.L_3 - .L_2)
	.align		4
.L_2:
        /*0010*/ 	.word	index@(triton_poi_fused_2)
        /*0014*/ 	.word	0x00000000


	//----- nvinfo : EIATTR_FRAME_SIZE
	.align		4
.L_3:
        /*0018*/ 	.byte	0x04, 0x11
        /*001a*/ 	.short	(.L_5 - .L_4)
	.align		4
.L_4:
        /*001c*/ 	.word	index@(triton_poi_fused_2)
        /*0020*/ 	.word	0x00000000


	//----- nvinfo : EIATTR_MIN_STACK_SIZE
	.align		4
.L_5:
        /*0024*/ 	.byte	0x04, 0x12
        /*0026*/ 	.short	(.L_7 - .L_6)
	.align		4
.L_6:
        /*0028*/ 	.word	index@(triton_poi_fused_2)
        /*002c*/ 	.word	0x00000000
.L_7:


//--------------------- .nv.info.triton_poi_fused_2 --------------------------
	.section	.nv.info.triton_poi_fused_2,"",@"SHT_CUDA_INFO"
	.sectionflags	@""
	.align	4


	//----- nvinfo : EIATTR_CUDA_API_VERSION
	.align		4
        /*0000*/ 	.byte	0x04, 0x37
        /*0002*/ 	.short	(.L_9 - .L_8)
.L_8:
        /*0004*/ 	.word	0x0000007c


	//----- nvinfo : EIATTR_KPARAM_INFO
	.align		4
.L_9:
        /*0008*/ 	.byte	0x04, 0x17
        /*000a*/ 	.short	(.L_11 - .L_10)
.L_10:
        /*000c*/ 	.word	0x00000000
        /*0010*/ 	.short	0x0003
        /*0012*/ 	.short	0x0014
        /*0014*/ 	.byte	0x00, 0xf0, 0x11, 0x00


	//----- nvinfo : EIATTR_KPARAM_INFO
	.align		4
.L_11:
        /*0018*/ 	.byte	0x04, 0x17
        /*001a*/ 	.short	(.L_13 - .L_12)
.L_12:
        /*001c*/ 	.word	0x00000000
        /*0020*/ 	.short	0x0002
        /*0022*/ 	.short	0x0010
        /*0024*/ 	.byte	0x00, 0xf0, 0x11, 0x00


	//----- nvinfo : EIATTR_KPARAM_INFO
	.align		4
.L_13:
        /*0028*/ 	.byte	0x04, 0x17
        /*002a*/ 	.short	(.L_15 - .L_14)
.L_14:
        /*002c*/ 	.word	0x00000000
        /*0030*/ 	.short	0x0001
        /*0032*/ 	.short	0x0008
        /*0034*/ 	.byte	0x00, 0xf4, 0x21, 0x00


	//----- nvinfo : EIATTR_KPARAM_INFO
	.align		4
.L_15:
        /*0038*/ 	.byte	0x04, 0x17
        /*003a*/ 	.short	(.L_17 - .L_16)
.L_16:
        /*003c*/ 	.word	0x00000000
        /*0040*/ 	.short	0x0000
        /*0042*/ 	.short	0x0000
        /*0044*/ 	.byte	0x00, 0xf4, 0x21, 0x00


	//----- nvinfo : EIATTR_SPARSE_MMA_MASK
	.align		4
.L_17:
        /*0048*/ 	.byte	0x03, 0x50
        /*004a*/ 	.short	0x0000


	//----- nvinfo : EIATTR_MAXREG_COUNT
	.align		4
        /*004c*/ 	.byte	0x03, 0x1b
        /*004e*/ 	.short	0x00ff


	//----- nvinfo : EIATTR_EXIT_INSTR_OFFSETS
	.align		4
        /*0050*/ 	.byte	0x04, 0x1c
        /*0052*/ 	.short	(.L_19 - .L_18)


	//   ....[0]....
.L_18:
        /*0054*/ 	.word	0x00000de0


	//   ....[1]....
        /*0058*/ 	.word	0x00000e30


	//----- nvinfo : EIATTR_REQNTID
	.align		4
.L_19:
        /*005c*/ 	.byte	0x04, 0x10
        /*005e*/ 	.short	(.L_21 - .L_20)
.L_20:
        /*0060*/ 	.word	0x00000100
        /*0064*/ 	.word	0x00000001
        /*0068*/ 	.word	0x00000001


	//----- nvinfo : EIATTR_CBANK_PARAM_SIZE
	.align		4
.L_21:
        /*006c*/ 	.byte	0x03, 0x19
        /*006e*/ 	.short	0x0018


	//----- nvinfo : EIATTR_PARAM_CBANK
	.align		4
        /*0070*/ 	.byte	0x04, 0x0a
        /*0072*/ 	.short	(.L_23 - .L_22)
	.align		4
.L_22:
        /*0074*/ 	.word	index@(.nv.constant0.triton_poi_fused_2)
        /*0078*/ 	.short	0x0210
        /*007a*/ 	.short	0x0018


	//----- nvinfo : EIATTR_SW_WAR
	.align		4
.L_23:
        /*007c*/ 	.byte	0x04, 0x36
        /*007e*/ 	.short	(.L_25 - .L_24)
.L_24:
        /*0080*/ 	.word	0x00000008
.L_25:


//--------------------- .nv.callgraph             --------------------------
	.section	.nv.callgraph,"",@"SHT_CUDA_CALLGRAPH"
	.align	4
	.sectionentsize	8
	.align		4
        /*0000*/ 	.word	0x00000000
	.align		4
        /*0004*/ 	.word	0xffffffff
	.align		4
        /*0008*/ 	.word	0x00000000
	.align		4
        /*000c*/ 	.word	0xfffffffe
	.align		4
        /*0010*/ 	.word	0x00000000
	.align		4
        /*0014*/ 	.word	0xfffffffd
	.align		4
        /*0018*/ 	.word	0x00000000
	.align		4
        /*001c*/ 	.word	0xfffffffc


//--------------------- .text.triton_poi_fused_2  --------------------------
	.section	.text.triton_poi_fused_2,"ax",@progbits
	.sectionflags	@"SHF_BARRIERS=1"
	.align	128
        .global         triton_poi_fused_2
        .type           triton_poi_fused_2,@function
        .size           triton_poi_fused_2,(.L_x_1 - triton_poi_fused_2)
        .other          triton_poi_fused_2,@"STO_CUDA_ENTRY STV_DEFAULT"
triton_poi_fused_2:
.text.triton_poi_fused_2:
[----:B------:R-:W0:Y:S01]  /*0000*/  LDC R1, c[0x0][0x28] ;  /* 0x00000a00ff017b82 */ /* 0x000e220000000800 */
[----:B------:R-:W1:Y:S07]  /*0010*/  S2R R0, SR_TID.X ;  /* 0x0000000000007919 */ /* 0x000e6e0000002100 */
[----:B------:R-:W2:Y:S01]  /*0020*/  S2UR UR4, SR_CTAID.Y ;  /* 0x00000000000479c3 */ /* 0x000ea20000002600 */
[----:B------:R-:W-:Y:S02]  /*0030*/  CS2R R12, SRZ ;  /* 0x00000000000c7805 */ /* 0x000fe4000001ff00 */
[----:B------:R-:W-:Y:S01]  /*0040*/  CS2R R14, SRZ ;  /* 0x00000000000e7805 */ /* 0x000fe2000001ff00 */
[----:B------:R-:W2:Y:S01]  /*0050*/  S2R R22, SR_CTAID.Z ;  /* 0x0000000000167919 */ /* 0x000ea20000002700 */
[----:B------:R-:W-:Y:S01]  /*0060*/  ULDC.64 UR6, c[0x0][0x208] ;  /* 0x0000820000067ab9 */ /* 0x000fe20000000a00 */
[----:B------:R-:W3:Y:S02]  /*0070*/  S2R R20, SR_CTAID.X ;  /* 0x0000000000147919 */ /* 0x000ee40000002500 */
[----:B------:R-:W2:Y:S08]  /*0080*/  LDC R3, c[0x0][0x10] ;  /* 0x00000400ff037b82 */ /* 0x000eb00000000800 */
[----:B------:R-:W4:Y:S01]  /*0090*/  LDC.64 R28, c[0x0][0x210] ;  /* 0x00008400ff1c7b82 */ /* 0x000f220000000a00 */
[----:B-1----:R-:W-:Y:S01]  /*00a0*/  SHF.R.U32.HI R25, RZ, 0x2, R0 ;  /* 0x00000002ff197819 */ /* 0x002fe20000011600 */
[C---:B------:R-:W-:Y:S01]  /*00b0*/  IMAD.SHL.U32 R21, R0.reuse, 0x4, RZ ;  /* 0x0000000400157824 */ /* 0x040fe200078e00ff */
[----:B------:R-:W-:Y:S01]  /*00c0*/  LOP3.LUT R2, R0, 0x80, RZ, 0xc0, !PT ;  /* 0x0000008000027812 */ /* 0x000fe200078ec0ff */
[----:B--2---:R-:W-:Y:S01]  /*00d0*/  IMAD R22, R22, R3, UR4 ;  /* 0x0000000416167e24 */ /* 0x004fe2000f8e0203 */
[----:B------:R-:W-:-:S02]  /*00e0*/  SGXT.U32 R25, R25, 0x5 ;  /* 0x000000051919781a */ /* 0x000fc40000000000 */
[----:B------:R-:W-:Y:S01]  /*00f0*/  SHF.R.U32.HI R2, RZ, 0x2, R2 ;  /* 0x00000002ff027819 */ /* 0x000fe20000011602 */
[----:B---3--:R-:W-:Y:S02]  /*0100*/  IMAD.SHL.U32 R20, R20, 0x10, RZ ;  /* 0x0000001014147824 */ /* 0x008fe400078e00ff */
[----:B------:R-:W-:Y:S01]  /*0110*/  IMAD.SHL.U32 R22, R22, 0x200, RZ ;  /* 0x0000020016167824 */ /* 0x000fe200078e00ff */
[----:B------:R-:W-:Y:S02]  /*0120*/  LOP3.LUT R25, R25, R2, RZ, 0xfc, !PT ;  /* 0x0000000219197212 */ /* 0x000fe400078efcff */
[----:B------:R-:W-:Y:S02]  /*0130*/  LOP3.LUT R27, R20, 0xc, R21, 0xf8, !PT ;  /* 0x0000000c141b7812 */ /* 0x000fe400078ef815 */
[----:B------:R-:W-:Y:S02]  /*0140*/  LOP3.LUT R2, R22, R25, RZ, 0xfc, !PT ;  /* 0x0000001916027212 */ /* 0x000fe400078efcff */
[----:B------:R-:W-:-:S03]  /*0150*/  ISETP.GE.AND P0, PT, R27, 0x10, PT ;  /* 0x000000101b00780c */ /* 0x000fc60003f06270 */
[C---:B------:R-:W-:Y:S01]  /*0160*/  IMAD R3, R2.reuse, 0x10, R27 ;  /* 0x0000001002037824 */ /* 0x040fe200078e021b */
[----:B------:R-:W-:-:S03]  /*0170*/  ISETP.LT.AND P1, PT, R2, 0x1000000, !P0 ;  /* 0x010000000200780c */ /* 0x000fc60004721270 */
[----:B----4-:R-:W-:-:S10]  /*0180*/  IMAD.WIDE R2, R3, 0x4, R28 ;  /* 0x0000000403027825 */ /* 0x010fd400078e021c */
[----:B------:R1:W2:Y:S01]  /*0190*/  @P1 LDG.E.EL.128 R12, desc[UR6][R2.64] ;  /* 0x00000006020c1981 */ /* 0x0002a2000c2e1d00 */
[----:B------:R-:W3:Y:S01]  /*01a0*/  S2UR UR5, SR_CgaCtaId ;  /* 0x00000000000579c3 */ /* 0x000ee20000008800 */
[----:B------:R-:W-:Y:S01]  /*01b0*/  IMAD.SHL.U32 R4, R0, 0x800, RZ ;  /* 0x0000080000047824 */ /* 0x000fe200078e00ff */
[----:B------:R-:W-:Y:S01]  /*01c0*/  UMOV UR4, 0x400 ;  /* 0x0000040000047882 */ /* 0x000fe20000000000 */
[----:B------:R-:W-:Y:S02]  /*01d0*/  CS2R R8, SRZ ;  /* 0x0000000000087805 */ /* 0x000fe4000001ff00 */
[----:B------:R-:W-:Y:S02]  /*01e0*/  CS2R R10, SRZ ;  /* 0x00000000000a7805 */ /* 0x000fe4000001ff00 */
[----:B------:R-:W-:Y:S02]  /*01f0*/  LOP3.LUT R18, R22, 0x80, R25, 0xfe, !PT ;  /* 0x0000008016127812 */ /* 0x000fe400078efe19 */
[----:B------:R-:W-:-:S02]  /*0200*/  LOP3.LUT R6, R4, 0x1800, RZ, 0xc0, !PT ;  /* 0x0000180004067812 */ /* 0x000fc400078ec0ff */
[----:B------:R-:W-:Y:S02]  /*0210*/  LOP3.LUT R4, R22, 0x40, R25, 0xfe, !PT ;  /* 0x0000004016047812 */ /* 0x000fe400078efe19 */
[----:B------:R-:W-:Y:S02]  /*0220*/  LOP3.LUT R23, R25, R6, RZ, 0xfc, !PT ;  /* 0x0000000619177212 */ /* 0x000fe400078efcff */
[C---:B------:R-:W-:Y:S01]  /*0230*/  ISETP.LT.AND P1, PT, R4.reuse, 0x1000000, !P0 ;  /* 0x010000000400780c */ /* 0x040fe20004721270 */
[----:B------:R-:W-:Y:S01]  /*0240*/  IMAD R17, R4, 0x10, R27 ;  /* 0x0000001004117824 */ /* 0x000fe200078e021b */
[C---:B------:R-:W-:Y:S02]  /*0250*/  LOP3.LUT R16, R6.reuse, 0x200, RZ, 0xfc, !PT ;  /* 0x0000020006107812 */ /* 0x040fe400078efcff */
[-C--:B-1----:R-:W-:Y:S02]  /*0260*/  LEA.HI R2, R6, R23.reuse, RZ, 0x19 ;  /* 0x0000001706027211 */ /* 0x082fe400078fc8ff */
[----:B------:R-:W-:Y:S01]  /*0270*/  LEA.HI R3, R16, R23, RZ, 0x19 ;  /* 0x0000001710037211 */ /* 0x000fe200078fc8ff */
[----:B------:R-:W-:Y:S01]  /*0280*/  IMAD.WIDE R16, R17, 0x4, R28 ;  /* 0x0000000411107825 */ /* 0x000fe200078e021c */
[----:B------:R-:W-:-:S02]  /*0290*/  LOP3.LUT R24, R6, 0x400, RZ, 0xfc, !PT ;  /* 0x0000040006187812 */ /* 0x000fc400078efcff */
[----:B------:R-:W-:Y:S01]  /*02a0*/  LOP3.LUT R6, R6, 0x600, RZ, 0xfc, !PT ;  /* 0x0000060006067812 */ /* 0x000fe200078efcff */
[----:B---3--:R-:W-:Y:S01]  /*02b0*/  UPRMT UR4, UR5, 0x654, UR4 ;  /* 0x0000065405047896 */ /* 0x008fe20008000004 */
[C---:B------:R-:W-:Y:S01]  /*02c0*/  IMAD R19, R18.reuse, 0x10, R27 ;  /* 0x0000001012137824 */ /* 0x040fe200078e021b */
[----:B------:R1:W3:Y:S01]  /*02d0*/  @P1 LDG.E.EL.128 R8, desc[UR6][R16.64] ;  /* 0x0000000610081981 */ /* 0x0002e2000c2e1d00 */
[----:B------:R-:W-:Y:S02]  /*02e0*/  ISETP.LT.AND P1, PT, R18, 0x1000000, !P0 ;  /* 0x010000001200780c */ /* 0x000fe40004721270 */
[----:B------:R-:W-:Y:S02]  /*02f0*/  LEA.HI R24, R24, R23, RZ, 0x19 ;  /* 0x0000001718187211 */ /* 0x000fe400078fc8ff */
[----:B------:R-:W-:Y:S02]  /*0300*/  LEA R2, R2, UR4, 0x2 ;  /* 0x0000000402027c11 */ /* 0x000fe4000f8e10ff */
[----:B------:R-:W-:-:S02]  /*0310*/  LEA R3, R3, UR4, 0x2 ;  /* 0x0000000403037c11 */ /* 0x000fc4000f8e10ff */
[----:B------:R-:W-:Y:S02]  /*0320*/  CS2R R4, SRZ ;  /* 0x0000000000047805 */ /* 0x000fe4000001ff00 */
[----:B------:R-:W-:Y:S02]  /*0330*/  LEA.HI R23, R6, R23, RZ, 0x19 ;  /* 0x0000001706177211 */ /* 0x000fe400078fc8ff */
[----:B------:R-:W-:Y:S02]  /*0340*/  CS2R R6, SRZ ;  /* 0x0000000000067805 */ /* 0x000fe4000001ff00 */
[----:B------:R-:W-:-:S04]  /*0350*/  LOP3.LUT R18, R22, 0xc0, R25, 0xfe, !PT ;  /* 0x000000c016127812 */ /* 0x000fc800078efe19 */
[C---:B------:R-:W-:Y:S01]  /*0360*/  ISETP.LT.AND P2, PT, R18.reuse, 0x1000000, !P0 ;  /* 0x010000001200780c */ /* 0x040fe20004741270 */
[----:B------:R-:W-:Y:S01]  /*0370*/  IMAD R26, R18, 0x10, R27 ;  /* 0x00000010121a7824 */ /* 0x000fe200078e021b */
[----:B-1----:R-:W-:Y:S01]  /*0380*/  CS2R R16, SRZ ;  /* 0x0000000000107805 */ /* 0x002fe2000001ff00 */
[----:B--2---:R-:W-:Y:S04]  /*0390*/  STS [R2], R12 ;  /* 0x0000000c02007388 */ /* 0x004fe80000000800 */
[----:B------:R1:W-:Y:S02]  /*03a0*/  STS [R3+0x800], R13 ;  /* 0x0008000d03007388 */ /* 0x0003e40000000800 */
[----:B-1----:R-:W-:-:S05]  /*03b0*/  IMAD.WIDE R12, R19, 0x4, R28 ;  /* 0x00000004130c7825 */ /* 0x002fca00078e021c */
[----:B------:R1:W2:Y:S01]  /*03c0*/  @P1 LDG.E.EL.128 R4, desc[UR6][R12.64] ;  /* 0x000000060c041981 */ /* 0x0002a2000c2e1d00 */
[----:B------:R-:W-:Y:S01]  /*03d0*/  CS2R R18, SRZ ;  /* 0x0000000000127805 */ /* 0x000fe2000001ff00 */
[----:B-1----:R-:W-:-:S05]  /*03e0*/  IMAD.WIDE R12, R26, 0x4, R28 ;  /* 0x000000041a0c7825 */ /* 0x002fca00078e021c */
[----:B------:R1:W4:Y:S01]  /*03f0*/  @P2 LDG.E.EL.128 R16, desc[UR6][R12.64] ;  /* 0x000000060c102981 */ /* 0x000322000c2e1d00 */
[----:B------:R-:W-:Y:S02]  /*0400*/  LEA R24, R24, UR4, 0x2 ;  /* 0x0000000418187c11 */ /* 0x000fe4000f8e10ff */
[----:B------:R-:W-:-:S03]  /*0410*/  LEA R23, R23, UR4, 0x2 ;  /* 0x0000000417177c11 */ /* 0x000fc6000f8e10ff */
[----:B------:R5:W-:Y:S01]  /*0420*/  STS [R24+0x1000], R14 ;  /* 0x0010000e18007388 */ /* 0x000be20000000800 */
[----:B------:R-:W-:-:S03]  /*0430*/  LOP3.LUT R26, R22, 0x140, R25, 0xfe, !PT ;  /* 0x00000140161a7812 */ /* 0x000fc600078efe19 */
[----:B------:R3:W-:Y:S01]  /*0440*/  STS [R23+0x1800], R15 ;  /* 0x0018000f17007388 */ /* 0x0007e20000000800 */
[----:B-1----:R-:W-:Y:S02]  /*0450*/  LOP3.LUT R12, R22, 0x1c0, R25, 0xfe, !PT ;  /* 0x000001c0160c7812 */ /* 0x002fe400078efe19 */
[----:B-----5:R-:W-:Y:S01]  /*0460*/  LOP3.LUT R14, R22, 0x100, R25, 0xfe, !PT ;  /* 0x00000100160e7812 */ /* 0x020fe200078efe19 */
[----:B---3--:R-:W-:Y:S01]  /*0470*/  STS [R2+0x100], R8 ;  /* 0x0001000802007388 */ /* 0x008fe20000000800 */
[----:B0-----:R-:W-:Y:S02]  /*0480*/  LOP3.LUT R15, R22, 0x180, R25, 0xfe, !PT ;  /* 0x00000180160f7812 */ /* 0x001fe400078efe19 */
[----:B------:R-:W-:Y:S01]  /*0490*/  ISETP.LT.AND P3, PT, R14, 0x1000000, !P0 ;  /* 0x010000000e00780c */ /* 0x000fe20004761270 */
[----:B------:R0:W-:Y:S01]  /*04a0*/  STS [R3+0x900], R9 ;  /* 0x0009000903007388 */ /* 0x0001e20000000800 */
[C---:B------:R-:W-:Y:S01]  /*04b0*/  ISETP.LT.AND P2, PT, R26.reuse, 0x1000000, !P0 ;  /* 0x010000001a00780c */ /* 0x040fe20004741270 */
[--C-:B------:R-:W-:Y:S01]  /*04c0*/  IMAD R25, R26, 0x10, R27.reuse ;  /* 0x000000101a197824 */ /* 0x100fe200078e021b */
[C---:B------:R-:W-:Y:S01]  /*04d0*/  ISETP.LT.AND P1, PT, R15.reuse, 0x1000000, !P0 ;  /* 0x010000000f00780c */ /* 0x040fe20004721270 */
[----:B------:R-:W-:Y:S01]  /*04e0*/  STS [R24+0x1100], R10 ;  /* 0x0011000a18007388 */ /* 0x000fe20000000800 */
[----:B------:R-:W-:Y:S01]  /*04f0*/  IMAD R26, R15, 0x10, R27 ;  /* 0x000000100f1a7824 */ /* 0x000fe200078e021b */
[----:B------:R-:W-:-:S02]  /*0500*/  ISETP.LT.AND P0, PT, R12, 0x1000000, !P0 ;  /* 0x010000000c00780c */ /* 0x000fc40004701270 */
[----:B------:R1:W-:Y:S01]  /*0510*/  STS [R23+0x1900], R11 ;  /* 0x0019000b17007388 */ /* 0x0003e20000000800 */
[--C-:B0-----:R-:W-:Y:S01]  /*0520*/  IMAD R9, R14, 0x10, R27.reuse ;  /* 0x000000100e097824 */ /* 0x101fe200078e021b */
[----:B------:R-:W-:Y:S01]  /*0530*/  CS2R R14, SRZ ;  /* 0x00000000000e7805 */ /* 0x000fe2000001ff00 */
[----:B------:R-:W-:Y:S01]  /*0540*/  IMAD R27, R12, 0x10, R27 ;  /* 0x000000100c1b7824 */ /* 0x000fe200078e021b */
[----:B------:R-:W-:Y:S02]  /*0550*/  CS2R R12, SRZ ;  /* 0x00000000000c7805 */ /* 0x000fe4000001ff00 */
[----:B-1----:R-:W-:Y:S01]  /*0560*/  CS2R R10, SRZ ;  /* 0x00000000000a7805 */ /* 0x002fe2000001ff00 */
[----:B--2---:R-:W-:Y:S04]  /*0570*/  STS [R2+0x200], R4 ;  /* 0x0002000402007388 */ /* 0x004fe80000000800 */
[----:B------:R0:W-:Y:S02]  /*0580*/  STS [R3+0xa00], R5 ;  /* 0x000a000503007388 */ /* 0x0001e40000000800 */
[----:B0-----:R-:W-:Y:S01]  /*0590*/  IMAD.WIDE R4, R9, 0x4, R28 ;  /* 0x0000000409047825 */ /* 0x001fe200078e021c */
[----:B------:R-:W-:-:S04]  /*05a0*/  CS2R R8, SRZ ;  /* 0x0000000000087805 */ /* 0x000fc8000001ff00 */
[----:B------:R0:W2:Y:S04]  /*05b0*/  @P3 LDG.E.EL.128 R12, desc[UR6][R4.64] ;  /* 0x00000006040c3981 */ /* 0x0000a8000c2e1d00 */
[----:B------:R-:W-:Y:S01]  /*05c0*/  STS [R24+0x1200], R6 ;  /* 0x0012000618007388 */ /* 0x000fe20000000800 */
[----:B0-----:R-:W-:-:S03]  /*05d0*/  IMAD.WIDE R4, R25, 0x4, R28 ;  /* 0x0000000419047825 */ /* 0x001fc600078e021c */
[----:B------:R0:W-:Y:S04]  /*05e0*/  STS [R23+0x1a00], R7 ;  /* 0x001a000717007388 */ /* 0x0001e80000000800 */
[----:B----4-:R-:W-:Y:S04]  /*05f0*/  STS [R2+0x300], R16 ;  /* 0x0003001002007388 */ /* 0x010fe80000000800 */
[----:B------:R1:W3:Y:S01]  /*0600*/  @P2 LDG.E.EL.128 R8, desc[UR6][R4.64] ;  /* 0x0000000604082981 */ /* 0x0002e2000c2e1d00 */
[----:B0-----:R-:W-:-:S03]  /*0610*/  CS2R R6, SRZ ;  /* 0x0000000000067805 */ /* 0x001fc6000001ff00 */
[----:B------:R0:W-:Y:S01]  /*0620*/  STS [R3+0xb00], R17 ;  /* 0x000b001103007388 */ /* 0x0001e20000000800 */
[----:B-1----:R-:W-:Y:S01]  /*0630*/  CS2R R4, SRZ ;  /* 0x0000000000047805 */ /* 0x002fe2000001ff00 */
[--C-:B0-----:R-:W-:Y:S02]  /*0640*/  IMAD.WIDE R16, R26, 0x4, R28.reuse ;  /* 0x000000041a107825 */ /* 0x101fe400078e021c */
[----:B------:R-:W-:Y:S04]  /*0650*/  STS [R24+0x1300], R18 ;  /* 0x0013001218007388 */ /* 0x000fe80000000800 */
[----:B------:R0:W-:Y:S01]  /*0660*/  STS [R23+0x1b00], R19 ;  /* 0x001b001317007388 */ /* 0x0001e20000000800 */
[----:B------:R-:W-:-:S03]  /*0670*/  IMAD.WIDE R28, R27, 0x4, R28 ;  /* 0x000000041b1c7825 */ /* 0x000fc600078e021c */
[----:B------:R1:W4:Y:S01]  /*0680*/  @P1 LDG.E.EL.128 R4, desc[UR6][R16.64] ;  /* 0x0000000610041981 */ /* 0x000322000c2e1d00 */
[----:B0-----:R-:W-:Y:S02]  /*0690*/  CS2R R18, SRZ ;  /* 0x0000000000127805 */ /* 0x001fe4000001ff00 */
[----:B-1----:R-:W-:-:S06]  /*06a0*/  CS2R R16, SRZ ;  /* 0x0000000000107805 */ /* 0x002fcc000001ff00 */
[----:B------:R-:W5:Y:S01]  /*06b0*/  @P0 LDG.E.EL.128 R16, desc[UR6][R28.64] ;  /* 0x000000061c100981 */ /* 0x000f62000c2e1d00 */
[----:B------:R-:W0:Y:S01]  /*06c0*/  S2R R25, SR_TID.X ;  /* 0x0000000000197919 */ /* 0x000e220000002100 */
[----:B------:R-:W-:Y:S01]  /*06d0*/  LOP3.LUT R21, R22, 0x1fc, R21, 0xf8, !PT ;  /* 0x000001fc16157812 */ /* 0x000fe200078ef815 */
[----:B0-----:R-:W-:Y:S01]  /*06e0*/  IMAD.SHL.U32 R26, R25, 0x4, RZ ;  /* 0x00000004191a7824 */ /* 0x001fe200078e00ff */
[----:B------:R-:W-:-:S04]  /*06f0*/  SHF.R.U32.HI R25, RZ, 0x5, R25 ;  /* 0x00000005ff197819 */ /* 0x000fc80000011619 */
[----:B------:R-:W-:Y:S02]  /*0700*/  LOP3.LUT R25, R25, 0x4, RZ, 0xc0, !PT ;  /* 0x0000000419197812 */ /* 0x000fe400078ec0ff */
[----:B------:R-:W-:Y:S01]  /*0710*/  ISETP.GE.AND P0, PT, R21, 0x1000000, PT ;  /* 0x010000001500780c */ /* 0x000fe20003f06270 */
[----:B--2---:R0:W-:Y:S04]  /*0720*/  STS [R2+0x400], R12 ;  /* 0x0004000c02007388 */ /* 0x0041e80000000800 */
[----:B------:R-:W-:Y:S04]  /*0730*/  STS [R3+0xc00], R13 ;  /* 0x000c000d03007388 */ /* 0x000fe80000000800 */
[----:B------:R-:W-:Y:S04]  /*0740*/  STS [R24+0x1400], R14 ;  /* 0x0014000e18007388 */ /* 0x000fe80000000800 */
[----:B------:R1:W-:Y:S04]  /*0750*/  STS [R23+0x1c00], R15 ;  /* 0x001c000f17007388 */ /* 0x0003e80000000800 */
[----:B---3--:R2:W-:Y:S01]  /*0760*/  STS [R2+0x500], R8 ;  /* 0x0005000802007388 */ /* 0x0085e20000000800 */
[----:B0-----:R-:W-:Y:S01]  /*0770*/  LOP3.LUT R12, R26, 0x3fc, RZ, 0xc0, !PT ;  /* 0x000003fc1a0c7812 */ /* 0x001fe200078ec0ff */
[----:B-1----:R-:W0:Y:S02]  /*0780*/  LDC.64 R14, c[0x0][0x218] ;  /* 0x00008600ff0e7b82 */ /* 0x002e240000000a00 */
[----:B------:R-:W-:Y:S04]  /*0790*/  STS [R3+0xd00], R9 ;  /* 0x000d000903007388 */ /* 0x000fe80000000800 */
[----:B------:R1:W-:Y:S04]  /*07a0*/  STS [R24+0x1500], R10 ;  /* 0x0015000a18007388 */ /* 0x0003e80000000800 */
[----:B------:R-:W-:Y:S04]  /*07b0*/  STS [R23+0x1d00], R11 ;  /* 0x001d000b17007388 */ /* 0x000fe80000000800 */
[----:B----4-:R-:W-:Y:S04]  /*07c0*/  STS [R2+0x600], R4 ;  /* 0x0006000402007388 */ /* 0x010fe80000000800 */
[----:B------:R-:W-:Y:S04]  /*07d0*/  STS [R3+0xe00], R5 ;  /* 0x000e000503007388 */ /* 0x000fe80000000800 */
[----:B------:R-:W-:Y:S04]  /*07e0*/  STS [R24+0x1600], R6 ;  /* 0x0016000618007388 */ /* 0x000fe80000000800 */
[----:B------:R-:W-:Y:S04]  /*07f0*/  STS [R23+0x1e00], R7 ;  /* 0x001e000717007388 */ /* 0x000fe80000000800 */
[----:B-----5:R-:W-:Y:S04]  /*0800*/  STS [R2+0x700], R16 ;  /* 0x0007001002007388 */ /* 0x020fe80000000800 */
[----:B------:R3:W-:Y:S04]  /*0810*/  STS [R3+0xf00], R17 ;  /* 0x000f001103007388 */ /* 0x0007e80000000800 */
[----:B------:R4:W-:Y:S04]  /*0820*/  STS [R24+0x1700], R18 ;  /* 0x0017001218007388 */ /* 0x0009e80000000800 */
[----:B------:R-:W-:Y:S01]  /*0830*/  STS [R23+0x1f00], R19 ;  /* 0x001f001317007388 */ /* 0x000fe20000000800 */
[C---:B------:R-:W-:Y:S01]  /*0840*/  IMAD.IADD R25, R12.reuse, 0x1, R25 ;  /* 0x000000010c197824 */ /* 0x040fe200078e0219 */
[----:B--2---:R-:W-:-:S02]  /*0850*/  LOP3.LUT R8, R12, 0x400, RZ, 0xfc, !PT ;  /* 0x000004000c087812 */ /* 0x004fc400078efcff */
[----:B-1----:R-:W-:Y:S02]  /*0860*/  SHF.R.U32.HI R10, RZ, 0x7, R0 ;  /* 0x00000007ff0a7819 */ /* 0x002fe40000011600 */
[----:B------:R-:W-:Y:S02]  /*0870*/  LOP3.LUT R9, R12, 0x800, RZ, 0xfc, !PT ;  /* 0x000008000c097812 */ /* 0x000fe400078efcff */
[----:B------:R-:W-:Y:S01]  /*0880*/  LEA R25, R25, UR4, 0x2 ;  /* 0x0000000419197c11 */ /* 0x000fe2000f8e10ff */
[----:B------:R-:W-:Y:S01]  /*0890*/  BAR.SYNC.DEFER_BLOCKING 0x0 ;  /* 0x0000000000007b1d */ /* 0x000fe20000010000 */
[----:B------:R-:W-:Y:S02]  /*08a0*/  SHF.R.U32.HI R8, RZ, 0x7, R8 ;  /* 0x00000007ff087819 */ /* 0x000fe40000011608 */
[----:B---3--:R-:W-:Y:S02]  /*08b0*/  SGXT.U32 R3, R10, 0x1 ;  /* 0x000000010a03781a */ /* 0x008fe40000000000 */
[----:B------:R-:W-:-:S02]  /*08c0*/  SHF.R.U32.HI R10, RZ, 0x7, R9 ;  /* 0x00000007ff0a7819 */ /* 0x000fc40000011609 */
[----:B------:R-:W-:Y:S02]  /*08d0*/  SHF.R.S32.HI R0, RZ, 0x1f, R21 ;  /* 0x0000001fff007819 */ /* 0x000fe40000011415 */
[----:B------:R-:W-:Y:S02]  /*08e0*/  LOP3.LUT R9, R8, 0xc, RZ, 0xc0, !PT ;  /* 0x0000000c08097812 */ /* 0x000fe400078ec0ff */
[----:B------:R-:W-:Y:S02]  /*08f0*/  LOP3.LUT R11, R10, 0x14, RZ, 0xc0, !PT ;  /* 0x000000140a0b7812 */ /* 0x000fe400078ec0ff */
[----:B------:R-:W-:Y:S01]  /*0900*/  LEA.HI R0, R0, R21, RZ, 0xc ;  /* 0x0000001500007211 */ /* 0x000fe200078f60ff */
[----:B------:R-:W-:Y:S01]  /*0910*/  IMAD.IADD R9, R12, 0x1, R9 ;  /* 0x000000010c097824 */ /* 0x000fe200078e0209 */
[----:B------:R-:W-:Y:S01]  /*0920*/  LOP3.LUT R2, R20, R3, RZ, 0xfc, !PT ;  /* 0x0000000314027212 */ /* 0x000fe200078efcff */
[----:B------:R-:W-:Y:S01]  /*0930*/  IMAD.IADD R11, R12, 0x1, R11 ;  /* 0x000000010c0b7824 */ /* 0x000fe200078e020b */
[----:B------:R1:W2:Y:S01]  /*0940*/  LDS.128 R4, [R25] ;  /* 0x0000000019047984 */ /* 0x0002a20000000c00 */
[----:B------:R-:W-:Y:S01]  /*0950*/  IMAD.SHL.U32 R3, R0, 0x10, RZ ;  /* 0x0000001000037824 */ /* 0x000fe200078e00ff */
[----:B------:R-:W-:-:S02]  /*0960*/  LEA R9, R9, UR4, 0x2 ;  /* 0x0000000409097c11 */ /* 0x000fc4000f8e10ff */
[----:B------:R-:W-:Y:S02]  /*0970*/  LEA R16, R11, UR4, 0x2 ;  /* 0x000000040b107c11 */ /* 0x000fe4000f8e10ff */
[----:B------:R-:W-:Y:S02]  /*0980*/  LOP3.LUT R0, R0, 0xfffff000, RZ, 0xc0, !PT ;  /* 0xfffff00000007812 */ /* 0x000fe400078ec0ff */
[----:B------:R-:W-:Y:S01]  /*0990*/  LOP3.LUT R3, R3, 0xffff0000, RZ, 0xc0, !PT ;  /* 0xffff000003037812 */ /* 0x000fe200078ec0ff */
[----:B------:R-:W3:Y:S03]  /*09a0*/  LDS.128 R8, [R9+0x1000] ;  /* 0x0010000009087984 */ /* 0x000ee60000000c00 */
[----:B------:R-:W-:Y:S01]  /*09b0*/  IADD3 R0, R3, R21, -R0 ;  /* 0x0000001503007210 */ /* 0x000fe20007ffe800 */
[----:B------:R-:W5:Y:S01]  /*09c0*/  LDS.128 R16, [R16+0x2000] ;  /* 0x0020000010107984 */ /* 0x000f620000000c00 */
[----:B------:R-:W-:-:S04]  /*09d0*/  LOP3.LUT R3, R12, 0xc00, RZ, 0xfc, !PT ;  /* 0x00000c000c037812 */ /* 0x000fc800078efcff */
[----:B------:R-:W-:Y:S02]  /*09e0*/  SHF.R.U32.HI R3, RZ, 0x7, R3 ;  /* 0x00000007ff037819 */ /* 0x000fe40000011603 */
[C---:B------:R-:W-:Y:S02]  /*09f0*/  ISETP.LT.AND P1, PT, R2.reuse, 0x10, !P0 ;  /* 0x000000100200780c */ /* 0x040fe40004721270 */
[----:B------:R-:W-:Y:S01]  /*0a00*/  LOP3.LUT R3, R3, 0x1c, RZ, 0xc0, !PT ;  /* 0x0000001c03037812 */ /* 0x000fe200078ec0ff */
[----:B------:R-:W-:Y:S01]  /*0a10*/  IMAD R21, R2, 0x1000, R0 ;  /* 0x0000100002157824 */ /* 0x000fe200078e0200 */
[----:B------:R-:W-:-:S03]  /*0a20*/  LOP3.LUT R13, R12, 0x1000, RZ, 0xfc, !PT ;  /* 0x000010000c0d7812 */ /* 0x000fc600078efcff */
[C---:B------:R-:W-:Y:S01]  /*0a30*/  IMAD.IADD R3, R12.reuse, 0x1, R3 ;  /* 0x000000010c037824 */ /* 0x040fe200078e0203 */
[C---:B----4-:R-:W-:Y:S01]  /*0a40*/  LOP3.LUT R24, R12.reuse, 0x1400, RZ, 0xfc, !PT ;  /* 0x000014000c187812 */ /* 0x050fe200078efcff */
[----:B0-----:R-:W-:Y:S01]  /*0a50*/  IMAD.WIDE R20, R21, 0x4, R14 ;  /* 0x0000000415147825 */ /* 0x001fe200078e020e */
[----:B-1----:R-:W-:Y:S02]  /*0a60*/  LOP3.LUT R25, R12, 0x1800, RZ, 0xfc, !PT ;  /* 0x000018000c197812 */ /* 0x002fe400078efcff */
[----:B------:R-:W-:Y:S02]  /*0a70*/  LEA R22, R3, UR4, 0x2 ;  /* 0x0000000403167c11 */ /* 0x000fe4000f8e10ff */
[----:B------:R-:W-:Y:S02]  /*0a80*/  LOP3.LUT R3, R2, 0x2, RZ, 0xfc, !PT ;  /* 0x0000000202037812 */ /* 0x000fe400078efcff */
[----:B------:R-:W-:Y:S02]  /*0a90*/  SHF.R.U32.HI R23, RZ, 0x7, R13 ;  /* 0x00000007ff177819 */ /* 0x000fe4000001160d */
[----:B------:R-:W-:-:S02]  /*0aa0*/  SHF.R.U32.HI R24, RZ, 0x7, R24 ;  /* 0x00000007ff187819 */ /* 0x000fc40000011618 */
[----:B------:R-:W-:Y:S01]  /*0ab0*/  SHF.R.U32.HI R26, RZ, 0x7, R25 ;  /* 0x00000007ff1a7819 */ /* 0x000fe20000011619 */
[----:B--2---:R0:W-:Y:S01]  /*0ac0*/  @P1 STG.E.128 desc[UR6][R20.64], R4 ;  /* 0x0000000414001986 */ /* 0x0041e2000c101d06 */
[----:B------:R-:W-:Y:S01]  /*0ad0*/  LOP3.LUT R13, R2, 0x4, RZ, 0xfc, !PT ;  /* 0x00000004020d7812 */ /* 0x000fe200078efcff */
[C---:B------:R-:W-:Y:S01]  /*0ae0*/  IMAD R25, R3.reuse, 0x1000, R0 ;  /* 0x0000100003197824 */ /* 0x040fe200078e0200 */
[----:B------:R-:W-:Y:S01]  /*0af0*/  ISETP.LT.AND P1, PT, R3, 0x10, !P0 ;  /* 0x000000100300780c */ /* 0x000fe20004721270 */
[----:B------:R-:W1:Y:S01]  /*0b00*/  LDS.128 R4, [R22+0x3000] ;  /* 0x0030000016047984 */ /* 0x000e620000000c00 */
[----:B------:R-:W-:Y:S02]  /*0b10*/  LOP3.LUT R23, R23, 0x24, RZ, 0xc0, !PT ;  /* 0x0000002417177812 */ /* 0x000fe400078ec0ff */
[----:B------:R-:W-:Y:S02]  /*0b20*/  LOP3.LUT R3, R26, 0x34, RZ, 0xc0, !PT ;  /* 0x000000341a037812 */ /* 0x000fe400078ec0ff */
[----:B------:R-:W-:Y:S01]  /*0b30*/  ISETP.LT.AND P2, PT, R13, 0x10, !P0 ;  /* 0x000000100d00780c */ /* 0x000fe20004741270 */
[----:B------:R-:W-:-:S02]  /*0b40*/  IMAD.IADD R23, R12, 0x1, R23 ;  /* 0x000000010c177824 */ /* 0x000fc400078e0217 */
[----:B------:R-:W-:Y:S01]  /*0b50*/  IMAD R27, R13, 0x1000, R0 ;  /* 0x000010000d1b7824 */ /* 0x000fe200078e0200 */
[----:B0-----:R-:W-:Y:S01]  /*0b60*/  LOP3.LUT R21, R24, 0x2c, RZ, 0xc0, !PT ;  /* 0x0000002c18157812 */ /* 0x001fe200078ec0ff */
[----:B------:R-:W-:-:S04]  /*0b70*/  IMAD.IADD R3, R12, 0x1, R3 ;  /* 0x000000010c037824 */ /* 0x000fc800078e0203 */
[----:B------:R-:W-:Y:S01]  /*0b80*/  IMAD.IADD R21, R12, 0x1, R21 ;  /* 0x000000010c157824 */ /* 0x000fe200078e0215 */
[----:B------:R-:W-:Y:S01]  /*0b90*/  LEA R13, R23, UR4, 0x2 ;  /* 0x00000004170d7c11 */ /* 0x000fe2000f8e10ff */
[--C-:B------:R-:W-:Y:S01]  /*0ba0*/  IMAD.WIDE R24, R25, 0x4, R14.reuse ;  /* 0x0000000419187825 */ /* 0x100fe200078e020e */
[----:B------:R-:W-:Y:S02]  /*0bb0*/  LEA R20, R3, UR4, 0x2 ;  /* 0x0000000403147c11 */ /* 0x000fe4000f8e10ff */
[----:B------:R-:W-:Y:S01]  /*0bc0*/  LEA R21, R21, UR4, 0x2 ;  /* 0x0000000415157c11 */ /* 0x000fe2000f8e10ff */
[----:B------:R-:W-:Y:S01]  /*0bd0*/  IMAD.WIDE R26, R27, 0x4, R14 ;  /* 0x000000041b1a7825 */ /* 0x000fe200078e020e */
[----:B---3--:R0:W-:Y:S04]  /*0be0*/  @P1 STG.E.128 desc[UR6][R24.64], R8 ;  /* 0x0000000818001986 */ /* 0x0081e8000c101d06 */
[----:B-----5:R2:W-:Y:S04]  /*0bf0*/  @P2 STG.E.128 desc[UR6][R26.64], R16 ;  /* 0x000000101a002986 */ /* 0x0205e8000c101d06 */
[----:B------:R3:W4:Y:S04]  /*0c00*/  LDS.128 R8, [R13+0x4000] ;  /* 0x004000000d087984 */ /* 0x0007280000000c00 */
[----:B------:R-:W5:Y:S04]  /*0c10*/  LDS.128 R16, [R21+0x5000] ;  /* 0x0050000015107984 */ /* 0x000f680000000c00 */
[----:B------:R-:W4:Y:S01]  /*0c20*/  LDS.128 R20, [R20+0x6000] ;  /* 0x0060000014147984 */ /* 0x000f220000000c00 */
[----:B------:R-:W-:-:S04]  /*0c30*/  LOP3.LUT R3, R2, 0x6, RZ, 0xfc, !PT ;  /* 0x0000000602037812 */ /* 0x000fc800078efcff */
[C---:B------:R-:W-:Y:S01]  /*0c40*/  ISETP.LT.AND P1, PT, R3.reuse, 0x10, !P0 ;  /* 0x000000100300780c */ /* 0x040fe20004721270 */
[----:B------:R-:W-:Y:S01]  /*0c50*/  IMAD R29, R3, 0x1000, R0 ;  /* 0x00001000031d7824 */ /* 0x000fe200078e0200 */
[----:B------:R-:W-:Y:S02]  /*0c60*/  LOP3.LUT R3, R2, 0x8, RZ, 0xfc, !PT ;  /* 0x0000000802037812 */ /* 0x000fe400078efcff */
[----:B0-----:R-:W-:Y:S01]  /*0c70*/  LOP3.LUT R24, R12, 0x1c00, RZ, 0xfc, !PT ;  /* 0x00001c000c187812 */ /* 0x001fe200078efcff */
[----:B------:R-:W-:Y:S01]  /*0c80*/  IMAD.WIDE R28, R29, 0x4, R14 ;  /* 0x000000041d1c7825 */ /* 0x000fe200078e020e */
[C---:B------:R-:W-:Y:S02]  /*0c90*/  LOP3.LUT R25, R2.reuse, 0xa, RZ, 0xfc, !PT ;  /* 0x0000000a02197812 */ /* 0x040fe400078efcff */
[C---:B--2---:R-:W-:Y:S02]  /*0ca0*/  LOP3.LUT R27, R2.reuse, 0xc, RZ, 0xfc, !PT ;  /* 0x0000000c021b7812 */ /* 0x044fe400078efcff */
[----:B---3--:R-:W-:-:S02]  /*0cb0*/  LOP3.LUT R13, R2, 0xe, RZ, 0xfc, !PT ;  /* 0x0000000e020d7812 */ /* 0x008fc400078efcff */
[----:B------:R-:W-:Y:S01]  /*0cc0*/  ISETP.LT.AND P3, PT, R3, 0x10, !P0 ;  /* 0x000000100300780c */ /* 0x000fe20004761270 */
[----:B-1----:R0:W-:Y:S01]  /*0cd0*/  @P1 STG.E.128 desc[UR6][R28.64], R4 ;  /* 0x000000041c001986 */ /* 0x0021e2000c101d06 */
[----:B------:R-:W-:Y:S02]  /*0ce0*/  SHF.R.U32.HI R24, RZ, 0x7, R24 ;  /* 0x00000007ff187819 */ /* 0x000fe40000011618 */
[----:B------:R-:W-:Y:S02]  /*0cf0*/  ISETP.LT.AND P2, PT, R25, 0x10, !P0 ;  /* 0x000000101900780c */ /* 0x000fe40004741270 */
[----:B------:R-:W-:Y:S01]  /*0d00*/  ISETP.LT.AND P1, PT, R27, 0x10, !P0 ;  /* 0x000000101b00780c */ /* 0x000fe20004721270 */
[----:B------:R-:W-:Y:S01]  /*0d10*/  IMAD R3, R3, 0x1000, R0 ;  /* 0x0000100003037824 */ /* 0x000fe200078e0200 */
[----:B------:R-:W-:-:S03]  /*0d20*/  ISETP.LT.AND P0, PT, R13, 0x10, !P0 ;  /* 0x000000100d00780c */ /* 0x000fc60004701270 */
[----:B------:R-:W-:-:S04]  /*0d30*/  IMAD.WIDE R2, R3, 0x4, R14 ;  /* 0x0000000403027825 */ /* 0x000fc800078e020e */
[--C-:B0-----:R-:W-:Y:S01]  /*0d40*/  IMAD R5, R25, 0x1000, R0.reuse ;  /* 0x0000100019057824 */ /* 0x101fe200078e0200 */
[----:B------:R-:W-:Y:S01]  /*0d50*/  LOP3.LUT R25, R24, 0x3c, RZ, 0xc0, !PT ;  /* 0x0000003c18197812 */ /* 0x000fe200078ec0ff */
[----:B------:R-:W-:Y:S02]  /*0d60*/  IMAD R7, R27, 0x1000, R0 ;  /* 0x000010001b077824 */ /* 0x000fe400078e0200 */
[----:B------:R-:W-:Y:S01]  /*0d70*/  IMAD.WIDE R4, R5, 0x4, R14 ;  /* 0x0000000405047825 */ /* 0x000fe200078e020e */
[----:B----4-:R0:W-:Y:S03]  /*0d80*/  @P3 STG.E.128 desc[UR6][R2.64], R8 ;  /* 0x0000000802003986 */ /* 0x0101e6000c101d06 */
[----:B------:R-:W-:Y:S02]  /*0d90*/  IMAD.IADD R25, R12, 0x1, R25 ;  /* 0x000000010c197824 */ /* 0x000fe400078e0219 */
[----:B------:R-:W-:Y:S01]  /*0da0*/  IMAD.WIDE R6, R7, 0x4, R14 ;  /* 0x0000000407067825 */ /* 0x000fe200078e020e */
[----:B-----5:R0:W-:Y:S02]  /*0db0*/  @P2 STG.E.128 desc[UR6][R4.64], R16 ;  /* 0x0000001004002986 */ /* 0x0201e4000c101d06 */
[----:B------:R-:W-:-:S02]  /*0dc0*/  LEA R25, R25, UR4, 0x2 ;  /* 0x0000000419197c11 */ /* 0x000fc4000f8e10ff */
[----:B------:R0:W-:Y:S02]  /*0dd0*/  @P1 STG.E.128 desc[UR6][R6.64], R20 ;  /* 0x0000001406001986 */ /* 0x0001e4000c101d06 */
[----:B0-----:R-:W-:Y:S05]  /*0de0*/  @!P0 EXIT ;  /* 0x000000000000894d */ /* 0x001fea0003800000 */
[----:B------:R-:W0:Y:S01]  /*0df0*/  LDS.128 R24, [R25+0x7000] ;  /* 0x0070000019187984 */ /* 0x000e220000000c00 */
[----:B------:R-:W-:-:S04]  /*0e00*/  IMAD R13, R13, 0x1000, R0 ;  /* 0x000010000d0d7824 */ /* 0x000fc800078e0200 */
[----:B------:R-:W-:-:S05]  /*0e10*/  IMAD.WIDE R14, R13, 0x4, R14 ;  /* 0x000000040d0e7825 */ /* 0x000fca00078e020e */
[----:B0-----:R-:W-:Y:S01]  /*0e20*/  STG.E.128 desc[UR6][R14.64], R24 ;  /* 0x000000180e007986 */ /* 0x001fe2000c101d06 */
[----:B------:R-:W-:Y:S05]  /*0e30*/  EXIT ;  /* 0x000000000000794d */ /* 0x000fea0003800000 */
.L_x_0:
[----:B------:R-:W-:-:S00]  /*0e40*/  BRA `(.L_x_0) ;  /* 0xfffffffc00fc7947 */ /* 0x000fc0000383ffff */
[----:B------:R-:W-:-:S00]  /*0e50*/  NOP ;  /* 0x0000000000007918 */ /* 0x000fc00000000000 */
        /* <DEDUP_REMOVED lines=10> */
.L_x_1:


//--------------------- .nv.shared.triton_poi_fused_2 --------------------------
	.section	.nv.shared.triton_poi_fused_2,"aw",@nobits
	.sectionflags	@""
	.align	16
	.zero		1024


//--------------------- .nv.constant0.triton_poi_fused_2 --------------------------
	.section	.nv.constant0.triton_poi_fused_2,"a",@progbits
	.sectionflags	@""
	.align	4
.nv.constant0.triton_poi_fused_2:
	.zero		552
